//
// Generated by NVIDIA NVVM Compiler
//
// Compiler Build ID: CL-36424714
// Cuda compilation tools, release 13.0, V13.0.88
// Based on NVVM 20.0.0
//

.version 9.0
.target sm_100
.address_size 64

	// .globl	reduce_sub

.visible .entry reduce_sub(
	.param .u64 .ptr .align 1 reduce_sub_param_0,
	.param .u64 .ptr .align 1 reduce_sub_param_1,
	.param .u32 reduce_sub_param_2
)
{
	.reg .pred 	%p<2>;
	.reg .b32 	%r<9>;
	.reg .b64 	%rd<8>;

	ld.param.u64 	%rd1, [reduce_sub_param_0];
	ld.param.u64 	%rd2, [reduce_sub_param_1];
	ld.param.u32 	%r2, [reduce_sub_param_2];
	mov.u32 	%r3, %ntid.x;
	mov.u32 	%r4, %ctaid.x;
	mov.u32 	%r5, %tid.x;
	mad.lo.s32 	%r1, %r3, %r4, %r5;
	setp.ge.s32 	%p1, %r1, %r2;
	@%p1 bra 	$L__BB0_2;
	cvta.to.global.u64 	%rd3, %rd2;
	cvta.to.global.u64 	%rd4, %rd1;
	mul.wide.s32 	%rd5, %r1, 4;
	add.s64 	%rd6, %rd3, %rd5;
	ld.global.u32 	%r6, [%rd6];
	add.s64 	%rd7, %rd4, %rd5;
	ld.global.u32 	%r7, [%rd7];
	sub.s32 	%r8, %r6, %r7;
	st.global.u32 	[%rd6], %r8;
$L__BB0_2:
	ret;

}


// ===== COMPILED SASS (sm_100) =====

	.target	sm_100

	.elftype	@"ET_EXEC"


//--------------------- .note.nv.tkinfo           --------------------------
	.section	.note.nv.tkinfo,"",@"SHT_NOTE"
	.sectionflags	@"SHF_NOTE_NV_TKINFO"
	.tkinfo
        /*0018*/ 	.word	0x00000002
        /*0030*/ 	.string	""
        /*0030*/ 	.string	"ptxas"
        /*0030*/ 	.string	"Cuda compilation tools, release 13.0, V13.0.88"
        /*0030*/ 	.string	"Build cuda_13.0.r13.0/compiler.36424714_0"
        /*0030*/ 	.string	"-arch sm_100 -m 64 "



//--------------------- .note.nv.cuinfo           --------------------------
	.section	.note.nv.cuinfo,"",@"SHT_NOTE"
	.sectionflags	@"SHF_NOTE_NV_CUINFO"
        /*0018*/ 	.short	0x0002
        /*001a*/ 	.short	0x0064
        /*001c*/ 	.short	0x0082
	.zero		2


//--------------------- .nv.info                  --------------------------
	.section	.nv.info,"",@"SHT_CUDA_INFO"
	.align	4


	//----- nvinfo : EIATTR_REGCOUNT
	.align		4
        /*0000*/ 	.byte	0x04, 0x2f
        /*0002*/ 	.short	(.L_1 - .L_0)
	.align		4
.L_0:
        /*0004*/ 	.word	index@(reduce_sub)
        /*0008*/ 	.word	0x0000000a


	//----- nvinfo : EIATTR_FRAME_SIZE
	.align		4
.L_1:
        /*000c*/ 	.byte	0x04, 0x11
        /*000e*/ 	.short	(.L_3 - .L_2)
	.align		4
.L_2:
        /*0010*/ 	.word	index@(reduce_sub)
        /*0014*/ 	.word	0x00000000


	//----- nvinfo : EIATTR_MIN_STACK_SIZE
	.align		4
.L_3:
        /*0018*/ 	.byte	0x04, 0x12
        /*001a*/ 	.short	(.L_5 - .L_4)
	.align		4
.L_4:
        /*001c*/ 	.word	index@(reduce_sub)
        /*0020*/ 	.word	0x00000000
.L_5:


//--------------------- .nv.compat                --------------------------
	.section	.nv.compat,"",@"SHT_CUDA_COMPAT_INFO"
	.align	4
        /*0000*/ 	.byte	0x02, 0x09, 0x00, 0x00, 0x02, 0x02, 0x01, 0x00, 0x02, 0x05, 0x05, 0x00, 0x03, 0x07, 0x01, 0x01
        /*0010*/ 	.byte	0x02, 0x03, 0x00, 0x00, 0x02, 0x06, 0x01, 0x00, 0x04, 0x0b, 0x08, 0x00, 0x09, 0x00, 0x00, 0x00
        /*0020*/ 	.byte	0x00, 0x00, 0x00, 0x00


//--------------------- .nv.info.reduce_sub       --------------------------
	.section	.nv.info.reduce_sub,"",@"SHT_CUDA_INFO"
	.sectionflags	@""
	.align	4


	//----- nvinfo : EIATTR_CUDA_API_VERSION
	.align		4
        /*0000*/ 	.byte	0x04, 0x37
        /*0002*/ 	.short	(.L_7 - .L_6)
.L_6:
        /*0004*/ 	.word	0x00000082


	//----- nvinfo : EIATTR_KPARAM_INFO
	.align		4
.L_7:
        /*0008*/ 	.byte	0x04, 0x17
        /*000a*/ 	.short	(.L_9 - .L_8)
.L_8:
        /*000c*/ 	.word	0x00000000
        /*0010*/ 	.short	0x0002
        /*0012*/ 	.short	0x0010
        /*0014*/ 	.byte	0x00, 0xf0, 0x11, 0x00


	//----- nvinfo : EIATTR_KPARAM_INFO
	.align		4
.L_9:
        /*0018*/ 	.byte	0x04, 0x17
        /*001a*/ 	.short	(.L_11 - .L_10)
.L_10:
        /*001c*/ 	.word	0x00000000
        /*0020*/ 	.short	0x0001
        /*0022*/ 	.short	0x0008
        /*0024*/ 	.byte	0x00, 0xf5, 0x21, 0x00


	//----- nvinfo : EIATTR_KPARAM_INFO
	.align		4
.L_11:
        /*0028*/ 	.byte	0x04, 0x17
        /*002a*/ 	.short	(.L_13 - .L_12)
.L_12:
        /*002c*/ 	.word	0x00000000
        /*0030*/ 	.short	0x0000
        /*0032*/ 	.short	0x0000
        /*0034*/ 	.byte	0x00, 0xf5, 0x21, 0x00


	//----- nvinfo : EIATTR_SPARSE_MMA_MASK
	.align		4
.L_13:
        /*0038*/ 	.byte	0x03, 0x50
        /*003a*/ 	.short	0x0000


	//----- nvinfo : EIATTR_MAXREG_COUNT
	.align		4
        /*003c*/ 	.byte	0x03, 0x1b
        /*003e*/ 	.short	0x00ff


	//----- nvinfo : EIATTR_MERCURY_ISA_VERSION
	.align		4
        /*0040*/ 	.byte	0x03, 0x5f
        /*0042*/ 	.short	0x0101


	//----- nvinfo : EIATTR_VRC_CTA_INIT_COUNT
	.align		4
        /*0044*/ 	.byte	0x02, 0x4a
	.zero		1
	.zero		1


	//----- nvinfo : EIATTR_EXIT_INSTR_OFFSETS
	.align		4
        /*0048*/ 	.byte	0x04, 0x1c
        /*004a*/ 	.short	(.L_15 - .L_14)


	//   ....[0]....
.L_14:
        /*004c*/ 	.word	0x00000070


	//   ....[1]....
        /*0050*/ 	.word	0x00000110


	//----- nvinfo : EIATTR_CBANK_PARAM_SIZE
	.align		4
.L_15:
        /*0054*/ 	.byte	0x03, 0x19
        /*0056*/ 	.short	0x0014


	//----- nvinfo : EIATTR_PARAM_CBANK
	.align		4
        /*0058*/ 	.byte	0x04, 0x0a
        /*005a*/ 	.short	(.L_17 - .L_16)
	.align		4
.L_16:
        /*005c*/ 	.word	index@(.nv.constant0.reduce_sub)
        /*0060*/ 	.short	0x0380
        /*0062*/ 	.short	0x0014


	//----- nvinfo : EIATTR_SW_WAR
	.align		4
.L_17:
        /*0064*/ 	.byte	0x04, 0x36
        /*0066*/ 	.short	(.L_19 - .L_18)
.L_18:
        /*0068*/ 	.word	0x00000008
.L_19:


//--------------------- .nv.callgraph             --------------------------
	.section	.nv.callgraph,"",@"SHT_CUDA_CALLGRAPH"
	.align	4
	.sectionentsize	8
	.align		4
        /*0000*/ 	.word	0x00000000
	.align		4
        /*0004*/ 	.word	0xffffffff
	.align		4
        /*0008*/ 	.word	0x00000000
	.align		4
        /*000c*/ 	.word	0xfffffffe
	.align		4
        /*0010*/ 	.word	0x00000000
	.align		4
        /*0014*/ 	.word	0xfffffffd
	.align		4
        /*0018*/ 	.word	0x00000000
	.align		4
        /*001c*/ 	.word	0xfffffffc


//--------------------- .text.reduce_sub          --------------------------
	.section	.text.reduce_sub,"ax",@progbits
	.align	128
        .global         reduce_sub
        .type           reduce_sub,@function
        .size           reduce_sub,(.L_x_1 - reduce_sub)
        .other          reduce_sub,@"STO_CUDA_ENTRY STV_DEFAULT"
reduce_sub:
.text.reduce_sub:
[----:B------:R-:W-:Y:S01]  /*0000*/  LDC R1, c[0x0][0x37c] ;  /* 0x0000df00ff017b82 */ /* 0x000fe20000000800 */
[----:B------:R-:W0:Y:S01]  /*0010*/  S2R R7, SR_CTAID.X ;  /* 0x0000000000077919 */ /* 0x000e220000002500 */
[----:B------:R-:W0:Y:S01]  /*0020*/  LDCU UR4, c[0x0][0x360] ;  /* 0x00006c00ff0477ac */ /* 0x000e220008000800 */
[----:B------:R-:W0:Y:S01]  /*0030*/  S2R R0, SR_TID.X ;  /* 0x0000000000007919 */ /* 0x000e220000002100 */
[----:B------:R-:W1:Y:S01]  /*0040*/  LDCU UR5, c[0x0][0x390] ;  /* 0x00007200ff0577ac */ /* 0x000e620008000800 */
[----:B0-----:R-:W-:-:S05]  /*0050*/  IMAD R7, R7, UR4, R0 ;  /* 0x0000000407077c24 */ /* 0x001fca000f8e0200 */
[----:B-1----:R-:W-:-:S13]  /*0060*/  ISETP.GE.AND P0, PT, R7, UR5, PT ;  /* 0x0000000507007c0c */ /* 0x002fda000bf06270 */
[----:B------:R-:W-:Y:S05]  /*0070*/  @P0 EXIT ;  /* 0x000000000000094d */ /* 0x000fea0003800000 */
[----:B------:R-:W0:Y:S01]  /*0080*/  LDC.64 R4, c[0x0][0x380] ;  /* 0x0000e000ff047b82 */ /* 0x000e220000000a00 */
[----:B------:R-:W1:Y:S07]  /*0090*/  LDCU.64 UR4, c[0x0][0x358] ;  /* 0x00006b00ff0477ac */ /* 0x000e6e0008000a00 */
[----:B------:R-:W2:Y:S01]  /*00a0*/  LDC.64 R2, c[0x0][0x388] ;  /* 0x0000e200ff027b82 */ /* 0x000ea20000000a00 */
[----:B0-----:R-:W-:-:S06]  /*00b0*/  IMAD.WIDE R4, R7, 0x4, R4 ;  /* 0x0000000407047825 */ /* 0x001fcc00078e0204 */
[----:B-1----:R-:W3:Y:S01]  /*00c0*/  LDG.E R5, desc[UR4][R4.64] ;  /* 0x0000000404057981 */ /* 0x002ee2000c1e1900 */
[----:B--2---:R-:W-:-:S05]  /*00d0*/  IMAD.WIDE R2, R7, 0x4, R2 ;  /* 0x0000000407027825 */ /* 0x004fca00078e0202 */
[----:B------:R-:W3:Y:S02]  /*00e0*/  LDG.E R0, desc[UR4][R2.64] ;  /* 0x0000000402007981 */ /* 0x000ee4000c1e1900 */
[----:B---3--:R-:W-:-:S05]  /*00f0*/  IADD3 R7, PT, PT, R0, -R5, RZ ;  /* 0x8000000500077210 */ /* 0x008fca0007ffe0ff */
[----:B------:R-:W-:Y:S01]  /*0100*/  STG.E desc[UR4][R2.64], R7 ;  /* 0x0000000702007986 */ /* 0x000fe2000c101904 */
[----:B------:R-:W-:Y:S05]  /*0110*/  EXIT ;  /* 0x000000000000794d */ /* 0x000fea0003800000 */
.L_x_0:
[----:B------:R-:W-:-:S00]  /*0120*/  BRA `(.L_x_0) ;  /* 0xfffffffc00fc7947 */ /* 0x000fc0000383ffff */
[----:B------:R-:W-:-:S00]  /*0130*/  NOP ;  /* 0x0000000000007918 */ /* 0x000fc00000000000 */
        /* <DEDUP_REMOVED lines=12> */
.L_x_1:


//--------------------- .nv.shared.reserved.0     --------------------------
	.section	.nv.shared.reserved.0,"aw",@nobits
	.weak		__nv_reservedSMEM_offset_0_alias
	.size		__nv_reservedSMEM_offset_0_alias, 0, 64
	.other		__nv_reservedSMEM_offset_0_alias,@"STO_CUDA_RESERVED_SHARED STV_DEFAULT"
__nv_reservedSMEM_offset_0_alias:
	.zero		0
	.zero		64


//--------------------- .nv.constant0.reduce_sub  --------------------------
	.section	.nv.constant0.reduce_sub,"a",@progbits
	.sectionflags	@""
	.align	4
.nv.constant0.reduce_sub:
	.zero		916


//--------------------- SYMBOLS --------------------------

	.type		.nv.reservedSmem.offset0,@object
	.size		.nv.reservedSmem.offset0,0x4
